//
// Generated by NVIDIA NVVM Compiler
//
// Compiler Build ID: CL-36424714
// Cuda compilation tools, release 13.0, V13.0.88
// Based on NVVM 20.0.0
//

.version 9.0
.target sm_100
.address_size 64

	// .globl	_Z16vectorMatrixMultPKfS0_Pfi

.visible .entry _Z16vectorMatrixMultPKfS0_Pfi(
	.param .u64 .ptr .align 1 _Z16vectorMatrixMultPKfS0_Pfi_param_0,
	.param .u64 .ptr .align 1 _Z16vectorMatrixMultPKfS0_Pfi_param_1,
	.param .u64 .ptr .align 1 _Z16vectorMatrixMultPKfS0_Pfi_param_2,
	.param .u32 _Z16vectorMatrixMultPKfS0_Pfi_param_3
)
{
	.reg .pred 	%p<11>;
	.reg .b32 	%r<37>;
	.reg .b32 	%f<112>;
	.reg .b64 	%rd<31>;

	ld.param.u64 	%rd11, [_Z16vectorMatrixMultPKfS0_Pfi_param_0];
	ld.param.u64 	%rd12, [_Z16vectorMatrixMultPKfS0_Pfi_param_1];
	ld.param.u64 	%rd10, [_Z16vectorMatrixMultPKfS0_Pfi_param_2];
	ld.param.u32 	%r23, [_Z16vectorMatrixMultPKfS0_Pfi_param_3];
	cvta.to.global.u64 	%rd1, %rd12;
	cvta.to.global.u64 	%rd2, %rd11;
	mov.u32 	%r24, %ctaid.x;
	mov.u32 	%r25, %ntid.x;
	mov.u32 	%r26, %tid.x;
	mad.lo.s32 	%r1, %r24, %r25, %r26;
	setp.ge.s32 	%p1, %r1, %r23;
	@%p1 bra 	$L__BB0_15;
	setp.lt.s32 	%p2, %r23, 1;
	mov.f32 	%f111, 0f00000000;
	@%p2 bra 	$L__BB0_14;
	mul.lo.s32 	%r2, %r23, %r1;
	and.b32  	%r3, %r23, 15;
	setp.lt.u32 	%p3, %r23, 16;
	mov.f32 	%f111, 0f00000000;
	mov.b32 	%r33, 0;
	@%p3 bra 	$L__BB0_5;
	and.b32  	%r33, %r23, 2147483632;
	neg.s32 	%r31, %r33;
	add.s64 	%rd3, %rd2, 32;
	add.s64 	%rd29, %rd1, 32;
	mov.f32 	%f111, 0f00000000;
	mov.u32 	%r30, %r2;
$L__BB0_4:
	.pragma "nounroll";
	mul.wide.s32 	%rd13, %r30, 4;
	add.s64 	%rd14, %rd3, %rd13;
	ld.global.f32 	%f18, [%rd14+-32];
	ld.global.f32 	%f19, [%rd29+-32];
	fma.rn.f32 	%f20, %f18, %f19, %f111;
	ld.global.f32 	%f21, [%rd14+-28];
	ld.global.f32 	%f22, [%rd29+-28];
	fma.rn.f32 	%f23, %f21, %f22, %f20;
	ld.global.f32 	%f24, [%rd14+-24];
	ld.global.f32 	%f25, [%rd29+-24];
	fma.rn.f32 	%f26, %f24, %f25, %f23;
	ld.global.f32 	%f27, [%rd14+-20];
	ld.global.f32 	%f28, [%rd29+-20];
	fma.rn.f32 	%f29, %f27, %f28, %f26;
	ld.global.f32 	%f30, [%rd14+-16];
	ld.global.f32 	%f31, [%rd29+-16];
	fma.rn.f32 	%f32, %f30, %f31, %f29;
	ld.global.f32 	%f33, [%rd14+-12];
	ld.global.f32 	%f34, [%rd29+-12];
	fma.rn.f32 	%f35, %f33, %f34, %f32;
	ld.global.f32 	%f36, [%rd14+-8];
	ld.global.f32 	%f37, [%rd29+-8];
	fma.rn.f32 	%f38, %f36, %f37, %f35;
	ld.global.f32 	%f39, [%rd14+-4];
	ld.global.f32 	%f40, [%rd29+-4];
	fma.rn.f32 	%f41, %f39, %f40, %f38;
	ld.global.f32 	%f42, [%rd14];
	ld.global.f32 	%f43, [%rd29];
	fma.rn.f32 	%f44, %f42, %f43, %f41;
	ld.global.f32 	%f45, [%rd14+4];
	ld.global.f32 	%f46, [%rd29+4];
	fma.rn.f32 	%f47, %f45, %f46, %f44;
	ld.global.f32 	%f48, [%rd14+8];
	ld.global.f32 	%f49, [%rd29+8];
	fma.rn.f32 	%f50, %f48, %f49, %f47;
	ld.global.f32 	%f51, [%rd14+12];
	ld.global.f32 	%f52, [%rd29+12];
	fma.rn.f32 	%f53, %f51, %f52, %f50;
	ld.global.f32 	%f54, [%rd14+16];
	ld.global.f32 	%f55, [%rd29+16];
	fma.rn.f32 	%f56, %f54, %f55, %f53;
	ld.global.f32 	%f57, [%rd14+20];
	ld.global.f32 	%f58, [%rd29+20];
	fma.rn.f32 	%f59, %f57, %f58, %f56;
	ld.global.f32 	%f60, [%rd14+24];
	ld.global.f32 	%f61, [%rd29+24];
	fma.rn.f32 	%f62, %f60, %f61, %f59;
	ld.global.f32 	%f63, [%rd14+28];
	ld.global.f32 	%f64, [%rd29+28];
	fma.rn.f32 	%f111, %f63, %f64, %f62;
	add.s32 	%r31, %r31, 16;
	add.s32 	%r30, %r30, 16;
	add.s64 	%rd29, %rd29, 64;
	setp.ne.s32 	%p4, %r31, 0;
	@%p4 bra 	$L__BB0_4;
$L__BB0_5:
	setp.eq.s32 	%p5, %r3, 0;
	@%p5 bra 	$L__BB0_14;
	and.b32  	%r11, %r23, 7;
	setp.lt.u32 	%p6, %r3, 8;
	@%p6 bra 	$L__BB0_8;
	add.s32 	%r28, %r33, %r2;
	mul.wide.s32 	%rd15, %r28, 4;
	add.s64 	%rd16, %rd2, %rd15;
	ld.global.f32 	%f66, [%rd16];
	mul.wide.u32 	%rd17, %r33, 4;
	add.s64 	%rd18, %rd1, %rd17;
	ld.global.f32 	%f67, [%rd18];
	fma.rn.f32 	%f68, %f66, %f67, %f111;
	ld.global.f32 	%f69, [%rd16+4];
	ld.global.f32 	%f70, [%rd18+4];
	fma.rn.f32 	%f71, %f69, %f70, %f68;
	ld.global.f32 	%f72, [%rd16+8];
	ld.global.f32 	%f73, [%rd18+8];
	fma.rn.f32 	%f74, %f72, %f73, %f71;
	ld.global.f32 	%f75, [%rd16+12];
	ld.global.f32 	%f76, [%rd18+12];
	fma.rn.f32 	%f77, %f75, %f76, %f74;
	ld.global.f32 	%f78, [%rd16+16];
	ld.global.f32 	%f79, [%rd18+16];
	fma.rn.f32 	%f80, %f78, %f79, %f77;
	ld.global.f32 	%f81, [%rd16+20];
	ld.global.f32 	%f82, [%rd18+20];
	fma.rn.f32 	%f83, %f81, %f82, %f80;
	ld.global.f32 	%f84, [%rd16+24];
	ld.global.f32 	%f85, [%rd18+24];
	fma.rn.f32 	%f86, %f84, %f85, %f83;
	ld.global.f32 	%f87, [%rd16+28];
	ld.global.f32 	%f88, [%rd18+28];
	fma.rn.f32 	%f111, %f87, %f88, %f86;
	add.s32 	%r33, %r33, 8;
$L__BB0_8:
	setp.eq.s32 	%p7, %r11, 0;
	@%p7 bra 	$L__BB0_14;
	and.b32  	%r14, %r23, 3;
	setp.lt.u32 	%p8, %r11, 4;
	@%p8 bra 	$L__BB0_11;
	add.s32 	%r29, %r33, %r2;
	mul.wide.s32 	%rd19, %r29, 4;
	add.s64 	%rd20, %rd2, %rd19;
	ld.global.f32 	%f90, [%rd20];
	mul.wide.u32 	%rd21, %r33, 4;
	add.s64 	%rd22, %rd1, %rd21;
	ld.global.f32 	%f91, [%rd22];
	fma.rn.f32 	%f92, %f90, %f91, %f111;
	ld.global.f32 	%f93, [%rd20+4];
	ld.global.f32 	%f94, [%rd22+4];
	fma.rn.f32 	%f95, %f93, %f94, %f92;
	ld.global.f32 	%f96, [%rd20+8];
	ld.global.f32 	%f97, [%rd22+8];
	fma.rn.f32 	%f98, %f96, %f97, %f95;
	ld.global.f32 	%f99, [%rd20+12];
	ld.global.f32 	%f100, [%rd22+12];
	fma.rn.f32 	%f111, %f99, %f100, %f98;
	add.s32 	%r33, %r33, 4;
$L__BB0_11:
	setp.eq.s32 	%p9, %r14, 0;
	@%p9 bra 	$L__BB0_14;
	mul.wide.u32 	%rd23, %r33, 4;
	add.s64 	%rd30, %rd1, %rd23;
	add.s32 	%r36, %r33, %r2;
	neg.s32 	%r35, %r14;
$L__BB0_13:
	.pragma "nounroll";
	mul.wide.s32 	%rd24, %r36, 4;
	add.s64 	%rd25, %rd2, %rd24;
	ld.global.f32 	%f101, [%rd25];
	ld.global.f32 	%f102, [%rd30];
	fma.rn.f32 	%f111, %f101, %f102, %f111;
	add.s64 	%rd30, %rd30, 4;
	add.s32 	%r36, %r36, 1;
	add.s32 	%r35, %r35, 1;
	setp.ne.s32 	%p10, %r35, 0;
	@%p10 bra 	$L__BB0_13;
$L__BB0_14:
	cvta.to.global.u64 	%rd26, %rd10;
	mul.wide.s32 	%rd27, %r1, 4;
	add.s64 	%rd28, %rd26, %rd27;
	st.global.f32 	[%rd28], %f111;
$L__BB0_15:
	ret;

}


// ===== COMPILED SASS (sm_100) =====

	.target	sm_100

	.elftype	@"ET_EXEC"


//--------------------- .note.nv.tkinfo           --------------------------
	.section	.note.nv.tkinfo,"",@"SHT_NOTE"
	.sectionflags	@"SHF_NOTE_NV_TKINFO"
	.tkinfo
        /*0018*/ 	.word	0x00000002
        /*0030*/ 	.string	""
        /*0030*/ 	.string	"ptxas"
        /*0030*/ 	.string	"Cuda compilation tools, release 13.0, V13.0.88"
        /*0030*/ 	.string	"Build cuda_13.0.r13.0/compiler.36424714_0"
        /*0030*/ 	.string	"-arch sm_100 -m 64 "



//--------------------- .note.nv.cuinfo           --------------------------
	.section	.note.nv.cuinfo,"",@"SHT_NOTE"
	.sectionflags	@"SHF_NOTE_NV_CUINFO"
        /*0018*/ 	.short	0x0002
        /*001a*/ 	.short	0x0064
        /*001c*/ 	.short	0x0082
	.zero		2


//--------------------- .nv.info                  --------------------------
	.section	.nv.info,"",@"SHT_CUDA_INFO"
	.align	4


	//----- nvinfo : EIATTR_REGCOUNT
	.align		4
        /*0000*/ 	.byte	0x04, 0x2f
        /*0002*/ 	.short	(.L_1 - .L_0)
	.align		4
.L_0:
        /*0004*/ 	.word	index@(_Z16vectorMatrixMultPKfS0_Pfi)
        /*0008*/ 	.word	0x0000001e


	//----- nvinfo : EIATTR_FRAME_SIZE
	.align		4
.L_1:
        /*000c*/ 	.byte	0x04, 0x11
        /*000e*/ 	.short	(.L_3 - .L_2)
	.align		4
.L_2:
        /*0010*/ 	.word	index@(_Z16vectorMatrixMultPKfS0_Pfi)
        /*0014*/ 	.word	0x00000000


	//----- nvinfo : EIATTR_MIN_STACK_SIZE
	.align		4
.L_3:
        /*0018*/ 	.byte	0x04, 0x12
        /*001a*/ 	.short	(.L_5 - .L_4)
	.align		4
.L_4:
        /*001c*/ 	.word	index@(_Z16vectorMatrixMultPKfS0_Pfi)
        /*0020*/ 	.word	0x00000000
.L_5:


//--------------------- .nv.compat                --------------------------
	.section	.nv.compat,"",@"SHT_CUDA_COMPAT_INFO"
	.align	4
        /*0000*/ 	.byte	0x02, 0x09, 0x00, 0x00, 0x02, 0x02, 0x01, 0x00, 0x02, 0x05, 0x05, 0x00, 0x03, 0x07, 0x01, 0x01
        /*0010*/ 	.byte	0x02, 0x03, 0x00, 0x00, 0x02, 0x06, 0x01, 0x00, 0x04, 0x0b, 0x08, 0x00, 0x09, 0x00, 0x00, 0x00
        /*0020*/ 	.byte	0x00, 0x00, 0x00, 0x00


//--------------------- .nv.info._Z16vectorMatrixMultPKfS0_Pfi --------------------------
	.section	.nv.info._Z16vectorMatrixMultPKfS0_Pfi,"",@"SHT_CUDA_INFO"
	.sectionflags	@""
	.align	4


	//----- nvinfo : EIATTR_CUDA_API_VERSION
	.align		4
        /*0000*/ 	.byte	0x04, 0x37
        /*0002*/ 	.short	(.L_7 - .L_6)
.L_6:
        /*0004*/ 	.word	0x00000082


	//----- nvinfo : EIATTR_KPARAM_INFO
	.align		4
.L_7:
        /*0008*/ 	.byte	0x04, 0x17
        /*000a*/ 	.short	(.L_9 - .L_8)
.L_8:
        /*000c*/ 	.word	0x00000000
        /*0010*/ 	.short	0x0003
        /*0012*/ 	.short	0x0018
        /*0014*/ 	.byte	0x00, 0xf0, 0x11, 0x00


	//----- nvinfo : EIATTR_KPARAM_INFO
	.align		4
.L_9:
        /*0018*/ 	.byte	0x04, 0x17
        /*001a*/ 	.short	(.L_11 - .L_10)
.L_10:
        /*001c*/ 	.word	0x00000000
        /*0020*/ 	.short	0x0002
        /*0022*/ 	.short	0x0010
        /*0024*/ 	.byte	0x00, 0xf5, 0x21, 0x00


	//----- nvinfo : EIATTR_KPARAM_INFO
	.align		4
.L_11:
        /*0028*/ 	.byte	0x04, 0x17
        /*002a*/ 	.short	(.L_13 - .L_12)
.L_12:
        /*002c*/ 	.word	0x00000000
        /*0030*/ 	.short	0x0001
        /*0032*/ 	.short	0x0008
        /*0034*/ 	.byte	0x00, 0xf5, 0x21, 0x00


	//----- nvinfo : EIATTR_KPARAM_INFO
	.align		4
.L_13:
        /*0038*/ 	.byte	0x04, 0x17
        /*003a*/ 	.short	(.L_15 - .L_14)
.L_14:
        /*003c*/ 	.word	0x00000000
        /*0040*/ 	.short	0x0000
        /*0042*/ 	.short	0x0000
        /*0044*/ 	.byte	0x00, 0xf5, 0x21, 0x00


	//----- nvinfo : EIATTR_SPARSE_MMA_MASK
	.align		4
.L_15:
        /*0048*/ 	.byte	0x03, 0x50
        /*004a*/ 	.short	0x0000


	//----- nvinfo : EIATTR_MAXREG_COUNT
	.align		4
        /*004c*/ 	.byte	0x03, 0x1b
        /*004e*/ 	.short	0x00ff


	//----- nvinfo : EIATTR_MERCURY_ISA_VERSION
	.align		4
        /*0050*/ 	.byte	0x03, 0x5f
        /*0052*/ 	.short	0x0101


	//----- nvinfo : EIATTR_VRC_CTA_INIT_COUNT
	.align		4
        /*0054*/ 	.byte	0x02, 0x4a
	.zero		1
	.zero		1


	//----- nvinfo : EIATTR_EXIT_INSTR_OFFSETS
	.align		4
        /*0058*/ 	.byte	0x04, 0x1c
        /*005a*/ 	.short	(.L_17 - .L_16)


	//   ....[0]....
.L_16:
        /*005c*/ 	.word	0x00000070


	//   ....[1]....
        /*0060*/ 	.word	0x00000a80


	//----- nvinfo : EIATTR_CBANK_PARAM_SIZE
	.align		4
.L_17:
        /*0064*/ 	.byte	0x03, 0x19
        /*0066*/ 	.short	0x001c


	//----- nvinfo : EIATTR_PARAM_CBANK
	.align		4
        /*0068*/ 	.byte	0x04, 0x0a
        /*006a*/ 	.short	(.L_19 - .L_18)
	.align		4
.L_18:
        /*006c*/ 	.word	index@(.nv.constant0._Z16vectorMatrixMultPKfS0_Pfi)
        /*0070*/ 	.short	0x0380
        /*0072*/ 	.short	0x001c


	//----- nvinfo : EIATTR_SW_WAR
	.align		4
.L_19:
        /*0074*/ 	.byte	0x04, 0x36
        /*0076*/ 	.short	(.L_21 - .L_20)
.L_20:
        /*0078*/ 	.word	0x00000008
.L_21:


//--------------------- .nv.callgraph             --------------------------
	.section	.nv.callgraph,"",@"SHT_CUDA_CALLGRAPH"
	.align	4
	.sectionentsize	8
	.align		4
        /*0000*/ 	.word	0x00000000
	.align		4
        /*0004*/ 	.word	0xffffffff
	.align		4
        /*0008*/ 	.word	0x00000000
	.align		4
        /*000c*/ 	.word	0xfffffffe
	.align		4
        /*0010*/ 	.word	0x00000000
	.align		4
        /*0014*/ 	.word	0xfffffffd
	.align		4
        /*0018*/ 	.word	0x00000000
	.align		4
        /*001c*/ 	.word	0xfffffffc


//--------------------- .text._Z16vectorMatrixMultPKfS0_Pfi --------------------------
	.section	.text._Z16vectorMatrixMultPKfS0_Pfi,"ax",@progbits
	.align	128
        .global         _Z16vectorMatrixMultPKfS0_Pfi
        .type           _Z16vectorMatrixMultPKfS0_Pfi,@function
        .size           _Z16vectorMatrixMultPKfS0_Pfi,(.L_x_7 - _Z16vectorMatrixMultPKfS0_Pfi)
        .other          _Z16vectorMatrixMultPKfS0_Pfi,@"STO_CUDA_ENTRY STV_DEFAULT"
_Z16vectorMatrixMultPKfS0_Pfi:
.text._Z16vectorMatrixMultPKfS0_Pfi:
[----:B------:R-:W-:Y:S01]  /*0000*/  LDC R1, c[0x0][0x37c] ;  /* 0x0000df00ff017b82 */ /* 0x000fe20000000800 */
[----:B------:R-:W0:Y:S07]  /*0010*/  S2R R3, SR_TID.X ;  /* 0x0000000000037919 */ /* 0x000e2e0000002100 */
[----:B------:R-:W0:Y:S01]  /*0020*/  S2UR UR4, SR_CTAID.X ;  /* 0x00000000000479c3 */ /* 0x000e220000002500 */
[----:B------:R-:W1:Y:S07]  /*0030*/  LDCU UR16, c[0x0][0x398] ;  /* 0x00007300ff1077ac */ /* 0x000e6e0008000800 */
[----:B------:R-:W0:Y:S02]  /*0040*/  LDC R0, c[0x0][0x360] ;  /* 0x0000d800ff007b82 */ /* 0x000e240000000800 */
[----:B0-----:R-:W-:-:S05]  /*0050*/  IMAD R0, R0, UR4, R3 ;  /* 0x0000000400007c24 */ /* 0x001fca000f8e0203 */
[----:B-1----:R-:W-:-:S13]  /*0060*/  ISETP.GE.AND P0, PT, R0, UR16, PT ;  /* 0x0000001000007c0c */ /* 0x002fda000bf06270 */
[----:B------:R-:W-:Y:S05]  /*0070*/  @P0 EXIT ;  /* 0x000000000000094d */ /* 0x000fea0003800000 */
[----:B------:R-:W-:Y:S01]  /*0080*/  UISETP.GE.AND UP0, UPT, UR16, 0x1, UPT ;  /* 0x000000011000788c */ /* 0x000fe2000bf06270 */
[----:B------:R-:W-:Y:S01]  /*0090*/  HFMA2 R15, -RZ, RZ, 0, 0 ;  /* 0x00000000ff0f7431 */ /* 0x000fe200000001ff */
[----:B------:R-:W0:Y:S07]  /*00a0*/  LDCU.64 UR14, c[0x0][0x358] ;  /* 0x00006b00ff0e77ac */ /* 0x000e2e0008000a00 */
[----:B------:R-:W-:Y:S05]  /*00b0*/  BRA.U !UP0, `(.L_x_0) ;  /* 0x0000000908647547 */ /* 0x000fea000b800000 */
[----:B------:R-:W-:Y:S02]  /*00c0*/  UISETP.GE.U32.AND UP1, UPT, UR16, 0x10, UPT ;  /* 0x000000101000788c */ /* 0x000fe4000bf26070 */
[----:B------:R-:W-:Y:S01]  /*00d0*/  IMAD R7, R0, UR16, RZ ;  /* 0x0000001000077c24 */ /* 0x000fe2000f8e02ff */
[----:B------:R-:W-:Y:S01]  /*00e0*/  ULOP3.LUT UR12, UR16, 0xf, URZ, 0xc0, !UPT ;  /* 0x0000000f100c7892 */ /* 0x000fe2000f8ec0ff */
[----:B------:R-:W-:Y:S02]  /*00f0*/  MOV R15, RZ ;  /* 0x000000ff000f7202 */ /* 0x000fe40000000f00 */
[----:B------:R-:W-:Y:S01]  /*0100*/  MOV R8, RZ ;  /* 0x000000ff00087202 */ /* 0x000fe20000000f00 */
[----:B------:R-:W-:Y:S02]  /*0110*/  UISETP.NE.AND UP0, UPT, UR12, URZ, UPT ;  /* 0x000000ff0c00728c */ /* 0x000fe4000bf05270 */
[----:B------:R-:W-:Y:S09]  /*0120*/  BRA.U !UP1, `(.L_x_1) ;  /* 0x0000000509147547 */ /* 0x000ff2000b800000 */
[----:B------:R-:W1:Y:S01]  /*0130*/  LDCU.128 UR8, c[0x0][0x380] ;  /* 0x00007000ff0877ac */ /* 0x000e620008000c00 */
[----:B------:R-:W-:Y:S02]  /*0140*/  MOV R15, RZ ;  /* 0x000000ff000f7202 */ /* 0x000fe40000000f00 */
[----:B------:R-:W-:Y:S01]  /*0150*/  MOV R6, R7 ;  /* 0x0000000700067202 */ /* 0x000fe20000000f00 */
[----:B------:R-:W-:-:S06]  /*0160*/  ULOP3.LUT UR13, UR16, 0x7ffffff0, URZ, 0xc0, !UPT ;  /* 0x7ffffff0100d7892 */ /* 0x000fcc000f8ec0ff */
[----:B------:R-:W-:Y:S01]  /*0170*/  MOV R8, UR13 ;  /* 0x0000000d00087c02 */ /* 0x000fe20008000f00 */
[----:B-1----:R-:W-:Y:S02]  /*0180*/  UIADD3 UR4, UP2, UPT, UR10, 0x20, URZ ;  /* 0x000000200a047890 */ /* 0x002fe4000ff5e0ff */
[----:B------:R-:W-:Y:S02]  /*0190*/  UIADD3 UR6, UP1, UPT, UR8, 0x20, URZ ;  /* 0x0000002008067890 */ /* 0x000fe4000ff3e0ff */
[----:B------:R-:W-:Y:S02]  /*01a0*/  UIADD3.X UR5, UPT, UPT, URZ, UR11, URZ, UP2, !UPT ;  /* 0x0000000bff057290 */ /* 0x000fe400097fe4ff */
[----:B------:R-:W-:Y:S01]  /*01b0*/  MOV R2, UR4 ;  /* 0x0000000400027c02 */ /* 0x000fe20008000f00 */
[----:B------:R-:W-:Y:S02]  /*01c0*/  UIADD3 UR8, UPT, UPT, -UR13, URZ, URZ ;  /* 0x000000ff0d087290 */ /* 0x000fe4000fffe1ff */
[----:B------:R-:W-:Y:S01]  /*01d0*/  UIADD3.X UR7, UPT, UPT, URZ, UR9, URZ, UP1, !UPT ;  /* 0x00000009ff077290 */ /* 0x000fe20008ffe4ff */
[----:B------:R-:W-:-:S11]  /*01e0*/  MOV R3, UR5 ;  /* 0x0000000500037c02 */ /* 0x000fd60008000f00 */
.L_x_2:
[----:B------:R-:W-:Y:S01]  /*01f0*/  MOV R4, UR6 ;  /* 0x0000000600047c02 */ /* 0x000fe20008000f00 */
[----:B0-----:R-:W2:Y:S01]  /*0200*/  LDG.E R17, desc[UR14][R2.64+-0x20] ;  /* 0xffffe00e02117981 */ /* 0x001ea2000c1e1900 */
[----:B------:R-:W-:-:S03]  /*0210*/  MOV R5, UR7 ;  /* 0x0000000700057c02 */ /* 0x000fc60008000f00 */
[----:B------:R-:W3:Y:S01]  /*0220*/  LDG.E R25, desc[UR14][R2.64+-0x1c] ;  /* 0xffffe40e02197981 */ /* 0x000ee2000c1e1900 */
[----:B------:R-:W-:-:S03]  /*0230*/  IMAD.WIDE R4, R6, 0x4, R4 ;  /* 0x0000000406047825 */ /* 0x000fc600078e0204 */
[----:B------:R-:W4:Y:S04]  /*0240*/  LDG.E R19, desc[UR14][R2.64+-0x18] ;  /* 0xffffe80e02137981 */ /* 0x000f28000c1e1900 */
[----:B------:R-:W2:Y:S04]  /*0250*/  LDG.E R16, desc[UR14][R4.64+-0x20] ;  /* 0xffffe00e04107981 */ /* 0x000ea8000c1e1900 */
[----:B------:R-:W3:Y:S04]  /*0260*/  LDG.E R18, desc[UR14][R4.64+-0x1c] ;  /* 0xffffe40e04127981 */ /* 0x000ee8000c1e1900 */
[----:B------:R-:W4:Y:S04]  /*0270*/  LDG.E R20, desc[UR14][R4.64+-0x18] ;  /* 0xffffe80e04147981 */ /* 0x000f28000c1e1900 */
[----:B------:R-:W5:Y:S04]  /*0280*/  LDG.E R22, desc[UR14][R2.64+-0x14] ;  /* 0xffffec0e02167981 */ /* 0x000f68000c1e1900 */
        /* <DEDUP_REMOVED lines=8> */
[----:B------:R-:W5:Y:S01]  /*0310*/  LDG.E R14, desc[UR14][R4.64+-0x4] ;  /* 0xfffffc0e040e7981 */ /* 0x000f62000c1e1900 */
[----:B--2---:R-:W-:-:S03]  /*0320*/  FFMA R17, R16, R17, R15 ;  /* 0x0000001110117223 */ /* 0x004fc6000000000f */
[----:B------:R-:W2:Y:S04]  /*0330*/  LDG.E R15, desc[UR14][R2.64] ;  /* 0x0000000e020f7981 */ /* 0x000ea8000c1e1900 */
[----:B------:R-:W2:Y:S01]  /*0340*/  LDG.E R16, desc[UR14][R4.64] ;  /* 0x0000000e04107981 */ /* 0x000ea2000c1e1900 */
[----:B---3--:R-:W-:-:S03]  /*0350*/  FFMA R25, R18, R25, R17 ;  /* 0x0000001912197223 */ /* 0x008fc60000000011 */
[----:B------:R-:W3:Y:S01]  /*0360*/  LDG.E R17, desc[UR14][R2.64+0x4] ;  /* 0x0000040e02117981 */ /* 0x000ee2000c1e1900 */
[----:B----4-:R-:W-:-:S03]  /*0370*/  FFMA R26, R20, R19, R25 ;  /* 0x00000013141a7223 */ /* 0x010fc60000000019 */
[----:B------:R-:W3:Y:S04]  /*0380*/  LDG.E R18, desc[UR14][R4.64+0x4] ;  /* 0x0000040e04127981 */ /* 0x000ee8000c1e1900 */
[----:B------:R-:W4:Y:S01]  /*0390*/  LDG.E R20, desc[UR14][R2.64+0x8] ;  /* 0x0000080e02147981 */ /* 0x000f22000c1e1900 */
[----:B-----5:R-:W-:-:S03]  /*03a0*/  FFMA R25, R21, R22, R26 ;  /* 0x0000001615197223 */ /* 0x020fc6000000001a */
[----:B------:R-:W4:Y:S04]  /*03b0*/  LDG.E R19, desc[UR14][R4.64+0x8] ;  /* 0x0000080e04137981 */ /* 0x000f28000c1e1900 */
[----:B------:R-:W5:Y:S01]  /*03c0*/  LDG.E R22, desc[UR14][R2.64+0xc] ;  /* 0x00000c0e02167981 */ /* 0x000f62000c1e1900 */
[----:B------:R-:W-:-:S03]  /*03d0*/  FFMA R25, R24, R23, R25 ;  /* 0x0000001718197223 */ /* 0x000fc60000000019 */
[----:B------:R-:W5:Y:S04]  /*03e0*/  LDG.E R21, desc[UR14][R4.64+0xc] ;  /* 0x00000c0e04157981 */ /* 0x000f68000c1e1900 */
[----:B------:R-:W5:Y:S01]  /*03f0*/  LDG.E R24, desc[UR14][R2.64+0x10] ;  /* 0x0000100e02187981 */ /* 0x000f62000c1e1900 */
[----:B------:R-:W-:-:S03]  /*0400*/  FFMA R25, R10, R9, R25 ;  /* 0x000000090a197223 */ /* 0x000fc60000000019 */
[----:B------:R-:W5:Y:S04]  /*0410*/  LDG.E R23, desc[UR14][R4.64+0x10] ;  /* 0x0000100e04177981 */ /* 0x000f68000c1e1900 */
[----:B------:R-:W5:Y:S01]  /*0420*/  LDG.E R10, desc[UR14][R2.64+0x14] ;  /* 0x0000140e020a7981 */ /* 0x000f62000c1e1900 */
[----:B------:R-:W-:-:S03]  /*0430*/  FFMA R27, R12, R11, R25 ;  /* 0x0000000b0c1b7223 */ /* 0x000fc60000000019 */
[----:B------:R-:W5:Y:S04]  /*0440*/  LDG.E R9, desc[UR14][R4.64+0x14] ;  /* 0x0000140e04097981 */ /* 0x000f68000c1e1900 */
[----:B------:R-:W5:Y:S04]  /*0450*/  LDG.E R11, desc[UR14][R2.64+0x18] ;  /* 0x0000180e020b7981 */ /* 0x000f68000c1e1900 */
[----:B------:R-:W5:Y:S04]  /*0460*/  LDG.E R12, desc[UR14][R4.64+0x18] ;  /* 0x0000180e040c7981 */ /* 0x000f68000c1e1900 */
[----:B------:R-:W5:Y:S04]  /*0470*/  LDG.E R25, desc[UR14][R4.64+0x1c] ;  /* 0x00001c0e04197981 */ /* 0x000f68000c1e1900 */
[----:B------:R0:W5:Y:S01]  /*0480*/  LDG.E R26, desc[UR14][R2.64+0x1c] ;  /* 0x00001c0e021a7981 */ /* 0x000162000c1e1900 */
[----:B------:R-:W-:Y:S01]  /*0490*/  FFMA R13, R14, R13, R27 ;  /* 0x0000000d0e0d7223 */ /* 0x000fe2000000001b */
[----:B------:R-:W-:-:S04]  /*04a0*/  UIADD3 UR8, UPT, UPT, UR8, 0x10, URZ ;  /* 0x0000001008087890 */ /* 0x000fc8000fffe0ff */
[----:B------:R-:W-:Y:S01]  /*04b0*/  UISETP.NE.AND UP1, UPT, UR8, URZ, UPT ;  /* 0x000000ff0800728c */ /* 0x000fe2000bf25270 */
[----:B0-----:R-:W-:Y:S02]  /*04c0*/  IADD3 R2, P0, PT, R2, 0x40, RZ ;  /* 0x0000004002027810 */ /* 0x001fe40007f1e0ff */
[----:B------:R-:W-:Y:S02]  /*04d0*/  IADD3 R6, PT, PT, R6, 0x10, RZ ;  /* 0x0000001006067810 */ /* 0x000fe40007ffe0ff */
[----:B------:R-:W-:Y:S01]  /*04e0*/  IADD3.X R3, PT, PT, RZ, R3, RZ, P0, !PT ;  /* 0x00000003ff037210 */ /* 0x000fe200007fe4ff */
[----:B--2---:R-:W-:-:S04]  /*04f0*/  FFMA R13, R16, R15, R13 ;  /* 0x0000000f100d7223 */ /* 0x004fc8000000000d */
[----:B---3--:R-:W-:-:S04]  /*0500*/  FFMA R18, R18, R17, R13 ;  /* 0x0000001112127223 */ /* 0x008fc8000000000d */
[----:B----4-:R-:W-:-:S04]  /*0510*/  FFMA R18, R19, R20, R18 ;  /* 0x0000001413127223 */ /* 0x010fc80000000012 */
[----:B-----5:R-:W-:-:S04]  /*0520*/  FFMA R18, R21, R22, R18 ;  /* 0x0000001615127223 */ /* 0x020fc80000000012 */
[----:B------:R-:W-:-:S04]  /*0530*/  FFMA R18, R23, R24, R18 ;  /* 0x0000001817127223 */ /* 0x000fc80000000012 */
[----:B------:R-:W-:-:S04]  /*0540*/  FFMA R9, R9, R10, R18 ;  /* 0x0000000a09097223 */ /* 0x000fc80000000012 */
[----:B------:R-:W-:-:S04]  /*0550*/  FFMA R12, R12, R11, R9 ;  /* 0x0000000b0c0c7223 */ /* 0x000fc80000000009 */
[----:B------:R-:W-:Y:S01]  /*0560*/  FFMA R15, R25, R26, R12 ;  /* 0x0000001a190f7223 */ /* 0x000fe2000000000c */
[----:B------:R-:W-:Y:S06]  /*0570*/  BRA.U UP1, `(.L_x_2) ;  /* 0xfffffffd011c7547 */ /* 0x000fec000b83ffff */
.L_x_1:
[----:B------:R-:W-:Y:S05]  /*0580*/  BRA.U !UP0, `(.L_x_0) ;  /* 0x0000000508307547 */ /* 0x000fea000b800000 */
[----:B------:R-:W-:Y:S02]  /*0590*/  UISETP.GE.U32.AND UP0, UPT, UR12, 0x8, UPT ;  /* 0x000000080c00788c */ /* 0x000fe4000bf06070 */
[----:B------:R-:W-:-:S04]  /*05a0*/  ULOP3.LUT UR5, UR16, 0x7, URZ, 0xc0, !UPT ;  /* 0x0000000710057892 */ /* 0x000fc8000f8ec0ff */
[----:B------:R-:W-:-:S03]  /*05b0*/  UISETP.NE.AND UP1, UPT, UR5, URZ, UPT ;  /* 0x000000ff0500728c */ /* 0x000fc6000bf25270 */
[----:B------:R-:W-:Y:S08]  /*05c0*/  BRA.U !UP0, `(.L_x_3) ;  /* 0x0000000108787547 */ /* 0x000ff0000b800000 */
[----:B------:R-:W1:Y:S01]  /*05d0*/  LDC.64 R2, c[0x0][0x380] ;  /* 0x0000e000ff027b82 */ /* 0x000e620000000a00 */
[----:B------:R-:W-:-:S07]  /*05e0*/  IADD3 R9, PT, PT, R7, R8, RZ ;  /* 0x0000000807097210 */ /* 0x000fce0007ffe0ff */
[----:B------:R-:W2:Y:S01]  /*05f0*/  LDC.64 R4, c[0x0][0x388] ;  /* 0x0000e200ff047b82 */ /* 0x000ea20000000a00 */
[----:B-1----:R-:W-:-:S05]  /*0600*/  IMAD.WIDE R2, R9, 0x4, R2 ;  /* 0x0000000409027825 */ /* 0x002fca00078e0202 */
[----:B0-----:R-:W3:Y:S01]  /*0610*/  LDG.E R10, desc[UR14][R2.64] ;  /* 0x0000000e020a7981 */ /* 0x001ee2000c1e1900 */
[----:B--2---:R-:W-:-:S03]  /*0620*/  IMAD.WIDE.U32 R4, R8, 0x4, R4 ;  /* 0x0000000408047825 */ /* 0x004fc600078e0004 */
[----:B------:R-:W2:Y:S04]  /*0630*/  LDG.E R13, desc[UR14][R2.64+0x4] ;  /* 0x0000040e020d7981 */ /* 0x000ea8000c1e1900 */
[----:B------:R-:W3:Y:S04]  /*0640*/  LDG.E R11, desc[UR14][R4.64] ;  /* 0x0000000e040b7981 */ /* 0x000ee8000c1e1900 */
[----:B------:R-:W2:Y:S04]  /*0650*/  LDG.E R12, desc[UR14][R4.64+0x4] ;  /* 0x0000040e040c7981 */ /* 0x000ea8000c1e1900 */
[----:B------:R-:W4:Y:S04]  /*0660*/  LDG.E R17, desc[UR14][R2.64+0x8] ;  /* 0x0000080e02117981 */ /* 0x000f28000c1e1900 */
        /* <DEDUP_REMOVED lines=11> */
[----:B------:R-:W-:Y:S01]  /*0720*/  IADD3 R8, PT, PT, R8, 0x8, RZ ;  /* 0x0000000808087810 */ /* 0x000fe20007ffe0ff */
[----:B---3--:R-:W-:-:S04]  /*0730*/  FFMA R10, R10, R11, R15 ;  /* 0x0000000b0a0a7223 */ /* 0x008fc8000000000f */
[----:B--2---:R-:W-:-:S04]  /*0740*/  FFMA R10, R13, R12, R10 ;  /* 0x0000000c0d0a7223 */ /* 0x004fc8000000000a */
[----:B----4-:R-:W-:-:S04]  /*0750*/  FFMA R10, R17, R14, R10 ;  /* 0x0000000e110a7223 */ /* 0x010fc8000000000a */
[----:B-----5:R-:W-:-:S04]  /*0760*/  FFMA R10, R19, R16, R10 ;  /* 0x00000010130a7223 */ /* 0x020fc8000000000a */
[----:B------:R-:W-:-:S04]  /*0770*/  FFMA R10, R21, R18, R10 ;  /* 0x00000012150a7223 */ /* 0x000fc8000000000a */
[----:B------:R-:W-:-:S04]  /*0780*/  FFMA R23, R23, R20, R10 ;  /* 0x0000001417177223 */ /* 0x000fc8000000000a */
[----:B------:R-:W-:-:S04]  /*0790*/  FFMA R6, R6, R9, R23 ;  /* 0x0000000906067223 */ /* 0x000fc80000000017 */
[----:B------:R-:W-:-:S07]  /*07a0*/  FFMA R15, R25, R22, R6 ;  /* 0x00000016190f7223 */ /* 0x000fce0000000006 */
.L_x_3:
        /* <DEDUP_REMOVED lines=17> */
[----:B------:R-:W5:Y:S01]  /*08c0*/  LDG.E R14, desc[UR14][R4.64+0xc] ;  /* 0x00000c0e040e7981 */ /* 0x000f62000c1e1900 */
[----:B------:R-:W-:Y:S01]  /*08d0*/  IADD3 R8, PT, PT, R8, 0x4, RZ ;  /* 0x0000000408087810 */ /* 0x000fe20007ffe0ff */
[----:B---3--:R-:W-:-:S04]  /*08e0*/  FFMA R6, R6, R9, R15 ;  /* 0x0000000906067223 */ /* 0x008fc8000000000f */
[----:B--2---:R-:W-:-:S04]  /*08f0*/  FFMA R6, R11, R10, R6 ;  /* 0x0000000a0b067223 */ /* 0x004fc80000000006 */
[----:B----4-:R-:W-:-:S04]  /*0900*/  FFMA R6, R13, R12, R6 ;  /* 0x0000000c0d067223 */ /* 0x010fc80000000006 */
[----:B-----5:R-:W-:-:S07]  /*0910*/  FFMA R15, R17, R14, R6 ;  /* 0x0000000e110f7223 */ /* 0x020fce0000000006 */
.L_x_4:
[----:B------:R-:W-:Y:S05]  /*0920*/  BRA.U !UP1, `(.L_x_0) ;  /* 0x0000000109487547 */ /* 0x000fea000b800000 */
[----:B------:R-:W1:Y:S01]  /*0930*/  LDC.64 R2, c[0x0][0x388] ;  /* 0x0000e200ff027b82 */ /* 0x000e620000000a00 */
[----:B------:R-:W-:Y:S01]  /*0940*/  IADD3 R7, PT, PT, R7, R8, RZ ;  /* 0x0000000807077210 */ /* 0x000fe20007ffe0ff */
[----:B------:R-:W-:-:S06]  /*0950*/  UIADD3 UR4, UPT, UPT, -UR4, URZ, URZ ;  /* 0x000000ff04047290 */ /* 0x000fcc000fffe1ff */
[----:B------:R-:W2:Y:S01]  /*0960*/  LDC.64 R10, c[0x0][0x380] ;  /* 0x0000e000ff0a7b82 */ /* 0x000ea20000000a00 */
[----:B-1----:R-:W-:-:S03]  /*0970*/  IMAD.WIDE.U32 R2, R8, 0x4, R2 ;  /* 0x0000000408027825 */ /* 0x002fc600078e0002 */
[----:B------:R-:W-:Y:S02]  /*0980*/  MOV R6, R2 ;  /* 0x0000000200067202 */ /* 0x000fe40000000f00 */
[----:B------:R-:W-:-:S07]  /*0990*/  MOV R5, R3 ;  /* 0x0000000300057202 */ /* 0x000fce0000000f00 */
.L_x_5:
[----:B--2---:R-:W-:Y:S01]  /*09a0*/  IMAD.WIDE R2, R7, 0x4, R10 ;  /* 0x0000000407027825 */ /* 0x004fe200078e020a */
[----:B------:R-:W-:-:S05]  /*09b0*/  MOV R4, R6 ;  /* 0x0000000600047202 */ /* 0x000fca0000000f00 */
[----:B0-----:R-:W2:Y:S04]  /*09c0*/  LDG.E R2, desc[UR14][R2.64] ;  /* 0x0000000e02027981 */ /* 0x001ea8000c1e1900 */
[----:B------:R0:W2:Y:S01]  /*09d0*/  LDG.E R4, desc[UR14][R4.64] ;  /* 0x0000000e04047981 */ /* 0x0000a2000c1e1900 */
[----:B------:R-:W-:Y:S01]  /*09e0*/  UIADD3 UR4, UPT, UPT, UR4, 0x1, URZ ;  /* 0x0000000104047890 */ /* 0x000fe2000fffe0ff */
[----:B------:R-:W-:Y:S02]  /*09f0*/  IADD3 R6, P0, PT, R6, 0x4, RZ ;  /* 0x0000000406067810 */ /* 0x000fe40007f1e0ff */
[----:B------:R-:W-:Y:S01]  /*0a00*/  IADD3 R7, PT, PT, R7, 0x1, RZ ;  /* 0x0000000107077810 */ /* 0x000fe20007ffe0ff */
[----:B------:R-:W-:Y:S01]  /*0a10*/  UISETP.NE.AND UP0, UPT, UR4, URZ, UPT ;  /* 0x000000ff0400728c */ /* 0x000fe2000bf05270 */
[----:B0-----:R-:W-:Y:S01]  /*0a20*/  IADD3.X R5, PT, PT, RZ, R5, RZ, P0, !PT ;  /* 0x00000005ff057210 */ /* 0x001fe200007fe4ff */
[----:B--2---:R-:W-:-:S07]  /*0a30*/  FFMA R15, R2, R4, R15 ;  /* 0x00000004020f7223 */ /* 0x004fce000000000f */
[----:B------:R-:W-:Y:S05]  /*0a40*/  BRA.U UP0, `(.L_x_5) ;  /* 0xfffffffd00d47547 */ /* 0x000fea000b83ffff */
.L_x_0:
[----:B------:R-:W1:Y:S02]  /*0a50*/  LDC.64 R2, c[0x0][0x390] ;  /* 0x0000e400ff027b82 */ /* 0x000e640000000a00 */
[----:B-1----:R-:W-:-:S05]  /*0a60*/  IMAD.WIDE R2, R0, 0x4, R2 ;  /* 0x0000000400027825 */ /* 0x002fca00078e0202 */
[----:B0-----:R-:W-:Y:S01]  /*0a70*/  STG.E desc[UR14][R2.64], R15 ;  /* 0x0000000f02007986 */ /* 0x001fe2000c10190e */
[----:B------:R-:W-:Y:S05]  /*0a80*/  EXIT ;  /* 0x000000000000794d */ /* 0x000fea0003800000 */
.L_x_6:
[----:B------:R-:W-:-:S00]  /*0a90*/  BRA `(.L_x_6) ;  /* 0xfffffffc00fc7947 */ /* 0x000fc0000383ffff */
[----:B------:R-:W-:-:S00]  /*0aa0*/  NOP ;  /* 0x0000000000007918 */ /* 0x000fc00000000000 */
        /* <DEDUP_REMOVED lines=13> */
.L_x_7:


//--------------------- .nv.shared.reserved.0     --------------------------
	.section	.nv.shared.reserved.0,"aw",@nobits
	.weak		__nv_reservedSMEM_offset_0_alias
	.size		__nv_reservedSMEM_offset_0_alias, 0, 64
	.other		__nv_reservedSMEM_offset_0_alias,@"STO_CUDA_RESERVED_SHARED STV_DEFAULT"
__nv_reservedSMEM_offset_0_alias:
	.zero		0
	.zero		64


//--------------------- .nv.constant0._Z16vectorMatrixMultPKfS0_Pfi --------------------------
	.section	.nv.constant0._Z16vectorMatrixMultPKfS0_Pfi,"a",@progbits
	.sectionflags	@""
	.align	4
.nv.constant0._Z16vectorMatrixMultPKfS0_Pfi:
	.zero		924


//--------------------- SYMBOLS --------------------------

	.type		.nv.reservedSmem.offset0,@object
	.size		.nv.reservedSmem.offset0,0x4
